	.headerflags	@"EF_CUDA_TEXMODE_UNIFIED EF_CUDA_64BIT_ADDRESS EF_CUDA_ACCELERATORS EF_CUDA_SM90 EF_CUDA_VIRTUAL_SM(EF_CUDA_SM90)"
	.elftype	@"ET_EXEC"


//--------------------- .nv.info                  --------------------------
	.section	.nv.info,"",@"SHT_CUDA_INFO"
	.align	4


	//----- nvinfo : EIATTR_REGCOUNT
	.align		4
        /*0000*/ 	.byte	0x04, 0x2f
        /*0002*/ 	.short	(.L_3 - .L_2)
	.align		4
.L_2:
        /*0004*/ 	.word	index@(triton_poi_fused__native_batch_norm_legit_no_training_relu_11)
        /*0008*/ 	.word	0x00000011


	//----- nvinfo : EIATTR_MIN_STACK_SIZE
	.align		4
.L_3:
        /*000c*/ 	.byte	0x04, 0x12
        /*000e*/ 	.short	(.L_5 - .L_4)
	.align		4
.L_4:
        /*0010*/ 	.word	index@(triton_poi_fused__native_batch_norm_legit_no_training_relu_11)
        /*0014*/ 	.word	0x00000000


	//----- nvinfo : EIATTR_FRAME_SIZE
	.align		4
.L_5:
        /*0018*/ 	.byte	0x04, 0x11
        /*001a*/ 	.short	(.L_7 - .L_6)
	.align		4
.L_6:
        /*001c*/ 	.word	index@(triton_poi_fused__native_batch_norm_legit_no_training_relu_11)
        /*0020*/ 	.word	0x00000000


	//----- nvinfo : EIATTR_MIN_STACK_SIZE
	.align		4
.L_7:
        /*0024*/ 	.byte	0x04, 0x12
        /*0026*/ 	.short	(.L_9 - .L_8)
	.align		4
.L_8:
        /*0028*/ 	.word	index@(triton_poi_fused__native_batch_norm_legit_no_training_relu_11)
        /*002c*/ 	.word	0x00000000
.L_9:


//--------------------- .nv.info.triton_poi_fused__native_batch_norm_legit_no_training_relu_11 --------------------------
	.section	.nv.info.triton_poi_fused__native_batch_norm_legit_no_training_relu_11,"",@"SHT_CUDA_INFO"
	.sectionflags	@""
	.align	4


	//----- nvinfo : EIATTR_CUDA_API_VERSION
	.align		4
        /*0000*/ 	.byte	0x04, 0x37
        /*0002*/ 	.short	(.L_11 - .L_10)
.L_10:
        /*0004*/ 	.word	0x0000007c


	//----- nvinfo : EIATTR_KPARAM_INFO
	.align		4
.L_11:
        /*0008*/ 	.byte	0x04, 0x17
        /*000a*/ 	.short	(.L_13 - .L_12)
.L_12:
        /*000c*/ 	.word	0x00000000
        /*0010*/ 	.short	0x0006
        /*0012*/ 	.short	0x0030
        /*0014*/ 	.byte	0x00, 0xf0, 0x11, 0x00


	//----- nvinfo : EIATTR_KPARAM_INFO
	.align		4
.L_13:
        /*0018*/ 	.byte	0x04, 0x17
        /*001a*/ 	.short	(.L_15 - .L_14)
.L_14:
        /*001c*/ 	.word	0x00000000
        /*0020*/ 	.short	0x0005
        /*0022*/ 	.short	0x0028
        /*0024*/ 	.byte	0x00, 0xf4, 0x21, 0x00


	//----- nvinfo : EIATTR_KPARAM_INFO
	.align		4
.L_15:
        /*0028*/ 	.byte	0x04, 0x17
        /*002a*/ 	.short	(.L_17 - .L_16)
.L_16:
        /*002c*/ 	.word	0x00000000
        /*0030*/ 	.short	0x0004
        /*0032*/ 	.short	0x0020
        /*0034*/ 	.byte	0x00, 0xf4, 0x21, 0x00


	//----- nvinfo : EIATTR_KPARAM_INFO
	.align		4
.L_17:
        /*0038*/ 	.byte	0x04, 0x17
        /*003a*/ 	.short	(.L_19 - .L_18)
.L_18:
        /*003c*/ 	.word	0x00000000
        /*0040*/ 	.short	0x0003
        /*0042*/ 	.short	0x0018
        /*0044*/ 	.byte	0x00, 0xf4, 0x21, 0x00


	//----- nvinfo : EIATTR_KPARAM_INFO
	.align		4
.L_19:
        /*0048*/ 	.byte	0x04, 0x17
        /*004a*/ 	.short	(.L_21 - .L_20)
.L_20:
        /*004c*/ 	.word	0x00000000
        /*0050*/ 	.short	0x0002
        /*0052*/ 	.short	0x0010
        /*0054*/ 	.byte	0x00, 0xf4, 0x21, 0x00


	//----- nvinfo : EIATTR_KPARAM_INFO
	.align		4
.L_21:
        /*0058*/ 	.byte	0x04, 0x17
        /*005a*/ 	.short	(.L_23 - .L_22)
.L_22:
        /*005c*/ 	.word	0x00000000
        /*0060*/ 	.short	0x0001
        /*0062*/ 	.short	0x0008
        /*0064*/ 	.byte	0x00, 0xf4, 0x21, 0x00


	//----- nvinfo : EIATTR_KPARAM_INFO
	.align		4
.L_23:
        /*0068*/ 	.byte	0x04, 0x17
        /*006a*/ 	.short	(.L_25 - .L_24)
.L_24:
        /*006c*/ 	.word	0x00000000
        /*0070*/ 	.short	0x0000
        /*0072*/ 	.short	0x0000
        /*0074*/ 	.byte	0x00, 0xf4, 0x21, 0x00


	//----- nvinfo : EIATTR_SPARSE_MMA_MASK
	.align		4
.L_25:
        /*0078*/ 	.byte	0x03, 0x50
        /*007a*/ 	.short	0x0000


	//----- nvinfo : EIATTR_MAXREG_COUNT
	.align		4
        /*007c*/ 	.byte	0x03, 0x1b
        /*007e*/ 	.short	0x00ff


	//----- nvinfo : EIATTR_EXIT_INSTR_OFFSETS
	.align		4
        /*0080*/ 	.byte	0x04, 0x1c
        /*0082*/ 	.short	(.L_27 - .L_26)


	//   ....[0]....
.L_26:
        /*0084*/ 	.word	0x00000350


	//----- nvinfo : EIATTR_REQNTID
	.align		4
.L_27:
        /*0088*/ 	.byte	0x04, 0x10
        /*008a*/ 	.short	(.L_29 - .L_28)
.L_28:
        /*008c*/ 	.word	0x00000080
        /*0090*/ 	.word	0x00000001
        /*0094*/ 	.word	0x00000001


	//----- nvinfo : EIATTR_CBANK_PARAM_SIZE
	.align		4
.L_29:
        /*0098*/ 	.byte	0x03, 0x19
        /*009a*/ 	.short	0x0034


	//----- nvinfo : EIATTR_PARAM_CBANK
	.align		4
        /*009c*/ 	.byte	0x04, 0x0a
        /*009e*/ 	.short	(.L_31 - .L_30)
	.align		4
.L_30:
        /*00a0*/ 	.word	index@(.nv.constant0.triton_poi_fused__native_batch_norm_legit_no_training_relu_11)
        /*00a4*/ 	.short	0x0210
        /*00a6*/ 	.short	0x0034


	//----- nvinfo : EIATTR_SW_WAR
	.align		4
.L_31:
        /*00a8*/ 	.byte	0x04, 0x36
        /*00aa*/ 	.short	(.L_33 - .L_32)
.L_32:
        /*00ac*/ 	.word	0x00000008
.L_33:


//--------------------- .nv.callgraph             --------------------------
	.section	.nv.callgraph,"",@"SHT_CUDA_CALLGRAPH"
	.align	4
	.sectionentsize	8
	.align		4
        /*0000*/ 	.word	0x00000000
	.align		4
        /*0004*/ 	.word	0xffffffff
	.align		4
        /*0008*/ 	.word	0x00000000
	.align		4
        /*000c*/ 	.word	0xfffffffe
	.align		4
        /*0010*/ 	.word	0x00000000
	.align		4
        /*0014*/ 	.word	0xfffffffd
	.align		4
        /*0018*/ 	.word	0x00000000
	.align		4
        /*001c*/ 	.word	0xfffffffc


//--------------------- .nv.constant4             --------------------------
	.section	.nv.constant4,"a",@progbits
	.align	8
	.align		8
.nv.constant4:
        /*0000*/ 	.dword	_$_str
	.align		8
        /*0008*/ 	.dword	_$_str_$_2


//--------------------- .text.triton_poi_fused__native_batch_norm_legit_no_training_relu_11 --------------------------
	.section	.text.triton_poi_fused__native_batch_norm_legit_no_training_relu_11,"ax",@progbits
	.align	128
        .global         triton_poi_fused__native_batch_norm_legit_no_training_relu_11
        .type           triton_poi_fused__native_batch_norm_legit_no_training_relu_11,@function
        .size           triton_poi_fused__native_batch_norm_legit_no_training_relu_11,(.L_x_1 - triton_poi_fused__native_batch_norm_legit_no_training_relu_11)
        .other          triton_poi_fused__native_batch_norm_legit_no_training_relu_11,@"STO_CUDA_ENTRY STV_DEFAULT"
triton_poi_fused__native_batch_norm_legit_no_training_relu_11:
.text.triton_poi_fused__native_batch_norm_legit_no_training_relu_11:
[----:B------:R-:W-:Y:S01]  /*0000*/  LDC R1, c[0x0][0x28] ;  /* 0x00000a00ff017b82 */ /* 0x000fe20000000800 */
[----:B------:R-:W1:Y:S07]  /*0010*/  S2R R0, SR_TID.X ;  /* 0x0000000000007919 */ /* 0x000e6e0000002100 */
[----:B------:R-:W2:Y:S01]  /*0020*/  LDC.64 R6, c[0x0][0x220] ;  /* 0x00008800ff067b82 */ /* 0x000ea20000000a00 */
[----:B------:R-:W-:Y:S01]  /*0030*/  ULDC.64 UR4, c[0x0][0x208] ;  /* 0x0000820000047ab9 */ /* 0x000fe20000000a00 */
[----:B------:R-:W3:Y:S06]  /*0040*/  S2R R5, SR_CTAID.X ;  /* 0x0000000000057919 */ /* 0x000eec0000002500 */
[----:B------:R-:W4:Y:S08]  /*0050*/  LDC.64 R8, c[0x0][0x228] ;  /* 0x00008a00ff087b82 */ /* 0x000f300000000a00 */
[----:B------:R-:W5:Y:S01]  /*0060*/  LDC.64 R10, c[0x0][0x230] ;  /* 0x00008c00ff0a7b82 */ /* 0x000f620000000a00 */
[----:B-1----:R-:W-:-:S02]  /*0070*/  SHF.L.U32 R0, R0, 0x1, RZ ;  /* 0x0000000100007819 */ /* 0x002fc400000006ff */
[----:B---3--:R-:W-:Y:S02]  /*0080*/  SHF.R.S32.HI R3, RZ, 0x17, R5 ;  /* 0x00000017ff037819 */ /* 0x008fe40000011405 */
[----:B------:R-:W-:Y:S02]  /*0090*/  LOP3.LUT R0, R0, 0xfe, RZ, 0xc0, !PT ;  /* 0x000000fe00007812 */ /* 0x000fe400078ec0ff */
[----:B------:R-:W-:Y:S02]  /*00a0*/  SGXT R3, R3, 0x1 ;  /* 0x000000010303781a */ /* 0x000fe40000000200 */
[----:B------:R-:W-:Y:S02]  /*00b0*/  LEA R0, R5, R0, 0x8 ;  /* 0x0000000005007211 */ /* 0x000fe400078e40ff */
[----:B------:R-:W1:Y:S02]  /*00c0*/  LDC.64 R4, c[0x0][0x218] ;  /* 0x00008600ff047b82 */ /* 0x000e640000000a00 */
[----:B------:R-:W-:-:S04]  /*00d0*/  LEA.HI R3, R3, R0, RZ, 0x6 ;  /* 0x0000000003037211 */ /* 0x000fc800078f30ff */
[----:B------:R-:W-:-:S04]  /*00e0*/  SHF.R.S32.HI R3, RZ, 0x6, R3 ;  /* 0x00000006ff037819 */ /* 0x000fc80000011403 */
[----:B------:R-:W-:-:S04]  /*00f0*/  LEA.HI R2, R3, R3, RZ, 0x7 ;  /* 0x0000000303027211 */ /* 0x000fc800078f38ff */
[----:B------:R-:W-:-:S04]  /*0100*/  LOP3.LUT R2, R2, 0xffffff80, RZ, 0xc0, !PT ;  /* 0xffffff8002027812 */ /* 0x000fc800078ec0ff */
[----:B------:R-:W-:Y:S02]  /*0110*/  IADD3 R13, R3, -R2, RZ ;  /* 0x80000002030d7210 */ /* 0x000fe40007ffe0ff */
[----:B------:R-:W3:Y:S03]  /*0120*/  LDC.64 R2, c[0x0][0x210] ;  /* 0x00008400ff027b82 */ /* 0x000ee60000000a00 */
[----:B--2---:R-:W-:-:S06]  /*0130*/  IMAD.WIDE R6, R13, 0x4, R6 ;  /* 0x000000040d067825 */ /* 0x004fcc00078e0206 */
[----:B------:R-:W2:Y:S01]  /*0140*/  LDG.E.EL R6, desc[UR4][R6.64] ;  /* 0x0000000406067981 */ /* 0x000ea2000c2e1900 */
[----:B-1----:R-:W-:-:S05]  /*0150*/  IMAD.WIDE R4, R13, 0x4, R4 ;  /* 0x000000040d047825 */ /* 0x002fca00078e0204 */
[----:B------:R1:W2:Y:S01]  /*0160*/  LDG.E.EL R12, desc[UR4][R4.64] ;  /* 0x00000004040c7981 */ /* 0x0002a2000c2e1900 */
[----:B---3--:R-:W-:Y:S01]  /*0170*/  IMAD.WIDE R2, R0, 0x4, R2 ;  /* 0x0000000400027825 */ /* 0x008fe200078e0202 */
[----:B------:R-:W-:Y:S01]  /*0180*/  HFMA2.MMA R14, -RZ, RZ, 1.625, 0 ;  /* 0x3e800000ff0e7435 */ /* 0x000fe200000001ff */
[----:B-1----:R-:W1:Y:S04]  /*0190*/  LDC.64 R4, c[0x0][0x238] ;  /* 0x00008e00ff047b82 */ /* 0x002e680000000a00 */
[----:B------:R-:W3:Y:S01]  /*01a0*/  LDG.E.64 R2, desc[UR4][R2.64] ;  /* 0x0000000402027981 */ /* 0x000ee2000c1e1b00 */
[----:B----4-:R-:W-:-:S04]  /*01b0*/  IMAD.WIDE R8, R13, 0x4, R8 ;  /* 0x000000040d087825 */ /* 0x010fc800078e0208 */
[----:B-----5:R-:W-:Y:S02]  /*01c0*/  IMAD.WIDE R10, R13, 0x4, R10 ;  /* 0x000000040d0a7825 */ /* 0x020fe400078e020a */
[----:B------:R-:W4:Y:S04]  /*01d0*/  LDG.E.EL R8, desc[UR4][R8.64] ;  /* 0x0000000408087981 */ /* 0x000f28000c2e1900 */
[----:B------:R-:W4:Y:S01]  /*01e0*/  LDG.E.EL R11, desc[UR4][R10.64] ;  /* 0x000000040a0b7981 */ /* 0x000f22000c2e1900 */
[----:B-1----:R-:W-:-:S04]  /*01f0*/  IMAD.WIDE R4, R0, 0x4, R4 ;  /* 0x0000000400047825 */ /* 0x002fc800078e0204 */
[----:B--2---:R-:W-:-:S04]  /*0200*/  FADD R6, R6, 9.9999997473787516356e-06 ;  /* 0x3727c5ac06067421 */ /* 0x004fc80000000000 */
[----:B------:R-:W1:Y:S02]  /*0210*/  MUFU.SQRT R7, R6 ;  /* 0x0000000600077308 */ /* 0x000e640000002000 */
[C---:B-1----:R-:W-:Y:S02]  /*0220*/  FSETP.GT.AND P0, PT, R7.reuse, 8.50705917302346158658e+37, PT ;  /* 0x7e8000000700780b */ /* 0x042fe40003f04000 */
[----:B------:R-:W-:-:S11]  /*0230*/  FSETP.GEU.AND P1, PT, R7, 1.175494350822287508e-38, PT ;  /* 0x008000000700780b */ /* 0x000fd60003f2e000 */
[----:B------:R-:W-:-:S04]  /*0240*/  @P0 FMUL R7, R7, 0.25 ;  /* 0x3e80000007070820 */ /* 0x000fc80000400000 */
[----:B------:R-:W-:-:S06]  /*0250*/  @!P1 FMUL R7, R7, 16777216 ;  /* 0x4b80000007079820 */ /* 0x000fcc0000400000 */
[----:B------:R-:W1:Y:S01]  /*0260*/  MUFU.RCP R7, R7 ;  /* 0x0000000700077308 */ /* 0x000e620000001000 */
[----:B------:R-:W-:Y:S01]  /*0270*/  FSEL R14, R14, 1, P0 ;  /* 0x3f8000000e0e7808 */ /* 0x000fe20000000000 */
[----:B---3--:R-:W-:-:S04]  /*0280*/  FADD R2, R2, -R12 ;  /* 0x8000000c02027221 */ /* 0x008fc80000000000 */
[----:B------:R-:W-:Y:S01]  /*0290*/  @!P1 FMUL R14, R14, 16777216 ;  /* 0x4b8000000e0e9820 */ /* 0x000fe20000400000 */
[----:B------:R-:W-:-:S03]  /*02a0*/  FADD R3, R3, -R12 ;  /* 0x8000000c03037221 */ /* 0x000fc60000000000 */
[----:B-1----:R-:W-:-:S04]  /*02b0*/  FMUL R14, R7, R14 ;  /* 0x0000000e070e7220 */ /* 0x002fc80000400000 */
[-C--:B------:R-:W-:Y:S01]  /*02c0*/  FMUL R2, R2, R14.reuse ;  /* 0x0000000e02027220 */ /* 0x080fe20000400000 */
[----:B------:R-:W-:-:S03]  /*02d0*/  FMUL R14, R3, R14 ;  /* 0x0000000e030e7220 */ /* 0x000fc60000400000 */
[C-C-:B----4-:R-:W-:Y:S01]  /*02e0*/  FFMA R2, R8.reuse, R2, R11.reuse ;  /* 0x0000000208027223 */ /* 0x150fe2000000000b */
[----:B------:R-:W-:-:S04]  /*02f0*/  FFMA R14, R8, R14, R11 ;  /* 0x0000000e080e7223 */ /* 0x000fc8000000000b */
[----:B------:R-:W-:Y:S02]  /*0300*/  FSETP.GEU.AND P0, PT, R2, RZ, PT ;  /* 0x000000ff0200720b */ /* 0x000fe40003f0e000 */
[----:B------:R-:W-:Y:S02]  /*0310*/  FSETP.GEU.AND P1, PT, R14, RZ, PT ;  /* 0x000000ff0e00720b */ /* 0x000fe40003f2e000 */
[----:B------:R-:W-:Y:S02]  /*0320*/  FSEL R2, R2, RZ, P0 ;  /* 0x000000ff02027208 */ /* 0x000fe40000000000 */
[----:B------:R-:W-:-:S05]  /*0330*/  FSEL R3, R14, RZ, P1 ;  /* 0x000000ff0e037208 */ /* 0x000fca0000800000 */
[----:B------:R-:W-:Y:S01]  /*0340*/  STG.E.64 desc[UR4][R4.64], R2 ;  /* 0x0000000204007986 */ /* 0x000fe2000c101b04 */
[----:B------:R-:W-:Y:S05]  /*0350*/  EXIT ;  /* 0x000000000000794d */ /* 0x000fea0003800000 */
.L_x_0:
[----:B------:R-:W-:-:S00]  /*0360*/  BRA `(.L_x_0) ;  /* 0xfffffffc00fc7947 */ /* 0x000fc0000383ffff */
[----:B------:R-:W-:-:S00]  /*0370*/  NOP ;  /* 0x0000000000007918 */ /* 0x000fc00000000000 */
        /* <DEDUP_REMOVED lines=8> */
.L_x_1:


//--------------------- .nv.global.init           --------------------------
	.section	.nv.global.init,"aw",@progbits
.nv.global.init:
	.type		_$_str,@object
	.size		_$_str,(_$_str_$_2 - _$_str)
_$_str:
        /*0000*/ 	.byte	0x5f, 0x5f, 0x43, 0x55, 0x44, 0x41, 0x5f, 0x46, 0x54, 0x5a, 0x00
	.type		_$_str_$_2,@object
	.size		_$_str_$_2,(.L_1 - _$_str_$_2)
_$_str_$_2:
        /*000b*/ 	.byte	0x5f, 0x5f, 0x43, 0x55, 0x44, 0x41, 0x5f, 0x50, 0x52, 0x45, 0x43, 0x5f, 0x53, 0x51, 0x52, 0x54
        /*001b*/ 	.byte	0x00
.L_1:


//--------------------- .nv.constant0.triton_poi_fused__native_batch_norm_legit_no_training_relu_11 --------------------------
	.section	.nv.constant0.triton_poi_fused__native_batch_norm_legit_no_training_relu_11,"a",@progbits
	.sectionflags	@""
	.align	4
.nv.constant0.triton_poi_fused__native_batch_norm_legit_no_training_relu_11:
	.zero		580
